	.headerflags	@"EF_CUDA_TEXMODE_UNIFIED EF_CUDA_64BIT_ADDRESS EF_CUDA_ACCELERATORS EF_CUDA_SM90 EF_CUDA_VIRTUAL_SM(EF_CUDA_SM90)"
	.elftype	@"ET_EXEC"


//--------------------- .nv.info                  --------------------------
	.section	.nv.info,"",@"SHT_CUDA_INFO"
	.align	4


	//----- nvinfo : EIATTR_REGCOUNT
	.align		4
        /*0000*/ 	.byte	0x04, 0x2f
        /*0002*/ 	.short	(.L_1 - .L_0)
	.align		4
.L_0:
        /*0004*/ 	.word	index@(triton_poi_fused_convolution_div_max_pool2d_with_indices_relu_sub_26)
        /*0008*/ 	.word	0x00000018


	//----- nvinfo : EIATTR_MIN_STACK_SIZE
	.align		4
.L_1:
        /*000c*/ 	.byte	0x04, 0x12
        /*000e*/ 	.short	(.L_3 - .L_2)
	.align		4
.L_2:
        /*0010*/ 	.word	index@(triton_poi_fused_convolution_div_max_pool2d_with_indices_relu_sub_26)
        /*0014*/ 	.word	0x00000000


	//----- nvinfo : EIATTR_FRAME_SIZE
	.align		4
.L_3:
        /*0018*/ 	.byte	0x04, 0x11
        /*001a*/ 	.short	(.L_5 - .L_4)
	.align		4
.L_4:
        /*001c*/ 	.word	index@(triton_poi_fused_convolution_div_max_pool2d_with_indices_relu_sub_26)
        /*0020*/ 	.word	0x00000000


	//----- nvinfo : EIATTR_MIN_STACK_SIZE
	.align		4
.L_5:
        /*0024*/ 	.byte	0x04, 0x12
        /*0026*/ 	.short	(.L_7 - .L_6)
	.align		4
.L_6:
        /*0028*/ 	.word	index@(triton_poi_fused_convolution_div_max_pool2d_with_indices_relu_sub_26)
        /*002c*/ 	.word	0x00000000
.L_7:


//--------------------- .nv.info.triton_poi_fused_convolution_div_max_pool2d_with_indices_relu_sub_26 --------------------------
	.section	.nv.info.triton_poi_fused_convolution_div_max_pool2d_with_indices_relu_sub_26,"",@"SHT_CUDA_INFO"
	.sectionflags	@""
	.align	4


	//----- nvinfo : EIATTR_CUDA_API_VERSION
	.align		4
        /*0000*/ 	.byte	0x04, 0x37
        /*0002*/ 	.short	(.L_9 - .L_8)
.L_8:
        /*0004*/ 	.word	0x0000007c


	//----- nvinfo : EIATTR_KPARAM_INFO
	.align		4
.L_9:
        /*0008*/ 	.byte	0x04, 0x17
        /*000a*/ 	.short	(.L_11 - .L_10)
.L_10:
        /*000c*/ 	.word	0x00000000
        /*0010*/ 	.short	0x0004
        /*0012*/ 	.short	0x001c
        /*0014*/ 	.byte	0x00, 0xf0, 0x11, 0x00


	//----- nvinfo : EIATTR_KPARAM_INFO
	.align		4
.L_11:
        /*0018*/ 	.byte	0x04, 0x17
        /*001a*/ 	.short	(.L_13 - .L_12)
.L_12:
        /*001c*/ 	.word	0x00000000
        /*0020*/ 	.short	0x0003
        /*0022*/ 	.short	0x0018
        /*0024*/ 	.byte	0x00, 0xf0, 0x11, 0x00


	//----- nvinfo : EIATTR_KPARAM_INFO
	.align		4
.L_13:
        /*0028*/ 	.byte	0x04, 0x17
        /*002a*/ 	.short	(.L_15 - .L_14)
.L_14:
        /*002c*/ 	.word	0x00000000
        /*0030*/ 	.short	0x0002
        /*0032*/ 	.short	0x0010
        /*0034*/ 	.byte	0x00, 0xf4, 0x21, 0x00


	//----- nvinfo : EIATTR_KPARAM_INFO
	.align		4
.L_15:
        /*0038*/ 	.byte	0x04, 0x17
        /*003a*/ 	.short	(.L_17 - .L_16)
.L_16:
        /*003c*/ 	.word	0x00000000
        /*0040*/ 	.short	0x0001
        /*0042*/ 	.short	0x0008
        /*0044*/ 	.byte	0x00, 0xf4, 0x21, 0x00


	//----- nvinfo : EIATTR_KPARAM_INFO
	.align		4
.L_17:
        /*0048*/ 	.byte	0x04, 0x17
        /*004a*/ 	.short	(.L_19 - .L_18)
.L_18:
        /*004c*/ 	.word	0x00000000
        /*0050*/ 	.short	0x0000
        /*0052*/ 	.short	0x0000
        /*0054*/ 	.byte	0x00, 0xf4, 0x21, 0x00


	//----- nvinfo : EIATTR_SPARSE_MMA_MASK
	.align		4
.L_19:
        /*0058*/ 	.byte	0x03, 0x50
        /*005a*/ 	.short	0x0000


	//----- nvinfo : EIATTR_MAXREG_COUNT
	.align		4
        /*005c*/ 	.byte	0x03, 0x1b
        /*005e*/ 	.short	0x00ff


	//----- nvinfo : EIATTR_EXIT_INSTR_OFFSETS
	.align		4
        /*0060*/ 	.byte	0x04, 0x1c
        /*0062*/ 	.short	(.L_21 - .L_20)


	//   ....[0]....
.L_20:
        /*0064*/ 	.word	0x000005f0


	//   ....[1]....
        /*0068*/ 	.word	0x00000670


	//----- nvinfo : EIATTR_REQNTID
	.align		4
.L_21:
        /*006c*/ 	.byte	0x04, 0x10
        /*006e*/ 	.short	(.L_23 - .L_22)
.L_22:
        /*0070*/ 	.word	0x00000080
        /*0074*/ 	.word	0x00000001
        /*0078*/ 	.word	0x00000001


	//----- nvinfo : EIATTR_CBANK_PARAM_SIZE
	.align		4
.L_23:
        /*007c*/ 	.byte	0x03, 0x19
        /*007e*/ 	.short	0x0020


	//----- nvinfo : EIATTR_PARAM_CBANK
	.align		4
        /*0080*/ 	.byte	0x04, 0x0a
        /*0082*/ 	.short	(.L_25 - .L_24)
	.align		4
.L_24:
        /*0084*/ 	.word	index@(.nv.constant0.triton_poi_fused_convolution_div_max_pool2d_with_indices_relu_sub_26)
        /*0088*/ 	.short	0x0210
        /*008a*/ 	.short	0x0020


	//----- nvinfo : EIATTR_SW_WAR
	.align		4
.L_25:
        /*008c*/ 	.byte	0x04, 0x36
        /*008e*/ 	.short	(.L_27 - .L_26)
.L_26:
        /*0090*/ 	.word	0x00000008
.L_27:


//--------------------- .nv.callgraph             --------------------------
	.section	.nv.callgraph,"",@"SHT_CUDA_CALLGRAPH"
	.align	4
	.sectionentsize	8
	.align		4
        /*0000*/ 	.word	0x00000000
	.align		4
        /*0004*/ 	.word	0xffffffff
	.align		4
        /*0008*/ 	.word	0x00000000
	.align		4
        /*000c*/ 	.word	0xfffffffe
	.align		4
        /*0010*/ 	.word	0x00000000
	.align		4
        /*0014*/ 	.word	0xfffffffd
	.align		4
        /*0018*/ 	.word	0x00000000
	.align		4
        /*001c*/ 	.word	0xfffffffc


//--------------------- .text.triton_poi_fused_convolution_div_max_pool2d_with_indices_relu_sub_26 --------------------------
	.section	.text.triton_poi_fused_convolution_div_max_pool2d_with_indices_relu_sub_26,"ax",@progbits
	.sectionflags	@"SHF_BARRIERS=1"
	.align	128
        .global         triton_poi_fused_convolution_div_max_pool2d_with_indices_relu_sub_26
        .type           triton_poi_fused_convolution_div_max_pool2d_with_indices_relu_sub_26,@function
        .size           triton_poi_fused_convolution_div_max_pool2d_with_indices_relu_sub_26,(.L_x_1 - triton_poi_fused_convolution_div_max_pool2d_with_indices_relu_sub_26)
        .other          triton_poi_fused_convolution_div_max_pool2d_with_indices_relu_sub_26,@"STO_CUDA_ENTRY STV_DEFAULT"
triton_poi_fused_convolution_div_max_pool2d_with_indices_relu_sub_26:
.text.triton_poi_fused_convolution_div_max_pool2d_with_indices_relu_sub_26:
[----:B------:R-:W0:Y:S02]  /*0000*/  LDC R1, c[0x0][0x28] ;  /* 0x00000a00ff017b82 */ /* 0x000e240000000800 */
[----:B------:R-:W1:Y:S01]  /*0010*/  S2R R2, SR_CTAID.Y ;  /* 0x0000000000027919 */ /* 0x000e620000002600 */
[----:B------:R-:W2:Y:S01]  /*0020*/  LDC.64 R4, c[0x0][0x218] ;  /* 0x00008600ff047b82 */ /* 0x000ea20000000a00 */
[----:B------:R-:W-:Y:S01]  /*0030*/  ULDC.64 UR6, c[0x0][0x208] ;  /* 0x0000820000067ab9 */ /* 0x000fe20000000a00 */
[----:B------:R-:W3:Y:S01]  /*0040*/  S2R R0, SR_TID.X ;  /* 0x0000000000007919 */ /* 0x000ee20000002100 */
[----:B------:R-:W4:Y:S05]  /*0050*/  S2R R3, SR_CTAID.X ;  /* 0x0000000000037919 */ /* 0x000f2a0000002500 */
[----:B------:R-:W5:Y:S01]  /*0060*/  LDC.64 R12, c[0x0][0x210] ;  /* 0x00008400ff0c7b82 */ /* 0x000f620000000a00 */
[----:B-1----:R-:W-:Y:S01]  /*0070*/  SHF.R.S32.HI R7, RZ, 0x1d, R2 ;  /* 0x0000001dff077819 */ /* 0x002fe20000011402 */
[----:B------:R-:W-:-:S03]  /*0080*/  IMAD.SHL.U32 R2, R2, 0x4, RZ ;  /* 0x0000000402027824 */ /* 0x000fc600078e00ff */
[----:B------:R-:W-:Y:S02]  /*0090*/  SGXT R7, R7, 0x1 ;  /* 0x000000010707781a */ /* 0x000fe40000000200 */
[----:B---3--:R-:W-:Y:S02]  /*00a0*/  LOP3.LUT R16, R0, 0x7f, RZ, 0xc0, !PT ;  /* 0x0000007f00107812 */ /* 0x008fe400078ec0ff */
[----:B------:R-:W-:Y:S02]  /*00b0*/  LEA.HI R7, R7, R2, RZ, 0x8 ;  /* 0x0000000207077211 */ /* 0x000fe400078f40ff */
[----:B----4-:R-:W-:Y:S02]  /*00c0*/  PRMT R14, R16, 0x6540, R3 ;  /* 0x00006540100e7816 */ /* 0x010fe40000000003 */
[C---:B------:R-:W-:Y:S01]  /*00d0*/  LOP3.LUT R9, R7.reuse, 0xffffff00, RZ, 0xc0, !PT ;  /* 0xffffff0007097812 */ /* 0x040fe200078ec0ff */
[----:B------:R-:W-:Y:S01]  /*00e0*/  IMAD.SHL.U32 R7, R7, 0x100, RZ ;  /* 0x0000010007077824 */ /* 0x000fe200078e00ff */
[----:B------:R-:W-:-:S03]  /*00f0*/  LOP3.LUT R6, R14, 0x80, RZ, 0xfc, !PT ;  /* 0x000000800e067812 */ /* 0x000fc600078efcff */
[----:B------:R-:W-:Y:S01]  /*0100*/  IMAD.IADD R9, R2, 0x1, -R9 ;  /* 0x0000000102097824 */ /* 0x000fe200078e0a09 */
[----:B------:R-:W-:Y:S02]  /*0110*/  LOP3.LUT R8, R7, 0xffff0000, RZ, 0xc0, !PT ;  /* 0xffff000007087812 */ /* 0x000fe400078ec0ff */
[----:B------:R-:W-:-:S03]  /*0120*/  ISETP.GE.AND P0, PT, R6, 0x100, PT ;  /* 0x000001000600780c */ /* 0x000fc60003f06270 */
[C---:B------:R-:W-:Y:S02]  /*0130*/  IMAD.IADD R15, R9.reuse, 0x1, R8 ;  /* 0x00000001090f7824 */ /* 0x040fe400078e0208 */
[----:B--2---:R-:W-:Y:S01]  /*0140*/  IMAD.WIDE R8, R9, 0x4, R4 ;  /* 0x0000000409087825 */ /* 0x004fe200078e0204 */
[----:B------:R-:W-:-:S03]  /*0150*/  CS2R R4, SRZ ;  /* 0x0000000000047805 */ /* 0x000fc6000001ff00 */
[--C-:B------:R-:W-:Y:S01]  /*0160*/  IMAD R21, R6, 0x100, R15.reuse ;  /* 0x0000010006157824 */ /* 0x100fe200078e020f */
[----:B------:R-:W-:Y:S01]  /*0170*/  CS2R R6, SRZ ;  /* 0x0000000000067805 */ /* 0x000fe2000001ff00 */
[----:B------:R-:W-:Y:S01]  /*0180*/  IMAD R19, R14, 0x100, R15 ;  /* 0x000001000e137824 */ /* 0x000fe200078e020f */
[----:B------:R-:W2:Y:S01]  /*0190*/  LDG.E.EL.128 R8, desc[UR6][R8.64] ;  /* 0x0000000608087981 */ /* 0x000ea2000c2e1d00 */
[----:B-----5:R-:W-:-:S05]  /*01a0*/  IMAD.WIDE R20, R21, 0x4, R12 ;  /* 0x0000000415147825 */ /* 0x020fca00078e020c */
[----:B------:R-:W2:Y:S01]  /*01b0*/  @!P0 LDG.E.EL.128 R4, desc[UR6][R20.64] ;  /* 0x0000000614048981 */ /* 0x000ea2000c2e1d00 */
[----:B------:R-:W-:Y:S01]  /*01c0*/  ISETP.GE.AND P0, PT, R14, 0x100, PT ;  /* 0x000001000e00780c */ /* 0x000fe20003f06270 */
[----:B------:R-:W-:Y:S01]  /*01d0*/  IMAD.WIDE R18, R19, 0x4, R12 ;  /* 0x0000000413127825 */ /* 0x000fe200078e020c */
[----:B------:R-:W-:Y:S02]  /*01e0*/  CS2R R12, SRZ ;  /* 0x00000000000c7805 */ /* 0x000fe4000001ff00 */
[----:B------:R-:W-:-:S09]  /*01f0*/  CS2R R14, SRZ ;  /* 0x00000000000e7805 */ /* 0x000fd2000001ff00 */
[----:B------:R1:W3:Y:S01]  /*0200*/  @!P0 LDG.E.EL.128 R12, desc[UR6][R18.64] ;  /* 0x00000006120c8981 */ /* 0x0002e2000c2e1d00 */
[----:B------:R-:W4:Y:S01]  /*0210*/  S2UR UR5, SR_CgaCtaId ;  /* 0x00000000000579c3 */ /* 0x000f220000008800 */
[----:B------:R-:W-:Y:S02]  /*0220*/  UMOV UR4, 0x400 ;  /* 0x0000040000047882 */ /* 0x000fe40000000000 */
[----:B----4-:R-:W-:-:S06]  /*0230*/  UPRMT UR4, UR5, 0x654, UR4 ;  /* 0x0000065405047896 */ /* 0x010fcc0008000004 */
[----:B------:R-:W-:Y:S02]  /*0240*/  LEA R16, R16, UR4, 0x2 ;  /* 0x0000000410107c11 */ /* 0x000fe4000f8e10ff */
[C---:B--2---:R-:W-:Y:S01]  /*0250*/  FSETP.GEU.AND P3, PT, R8.reuse, -R4, PT ;  /* 0x800000040800720b */ /* 0x044fe20003f6e000 */
[----:B------:R-:W-:Y:S01]  /*0260*/  FADD R4, R8, R4 ;  /* 0x0000000408047221 */ /* 0x000fe20000000000 */
[C---:B------:R-:W-:Y:S01]  /*0270*/  FSETP.GEU.AND P2, PT, R9.reuse, -R5, PT ;  /* 0x800000050900720b */ /* 0x040fe20003f4e000 */
[----:B------:R-:W-:Y:S01]  /*0280*/  FADD R5, R9, R5 ;  /* 0x0000000509057221 */ /* 0x000fe20000000000 */
[C---:B------:R-:W-:Y:S01]  /*0290*/  FSETP.GEU.AND P1, PT, R10.reuse, -R6, PT ;  /* 0x800000060a00720b */ /* 0x040fe20003f2e000 */
[----:B------:R-:W-:Y:S01]  /*02a0*/  FADD R6, R10, R6 ;  /* 0x000000060a067221 */ /* 0x000fe20000000000 */
[C---:B------:R-:W-:Y:S01]  /*02b0*/  FSETP.GEU.AND P0, PT, R11.reuse, -R7, PT ;  /* 0x800000070b00720b */ /* 0x040fe20003f0e000 */
[----:B------:R-:W-:Y:S01]  /*02c0*/  FADD R7, R11, R7 ;  /* 0x000000070b077221 */ /* 0x000fe20000000000 */
[----:B------:R-:W-:-:S02]  /*02d0*/  FSEL R17, R4, RZ, P3 ;  /* 0x000000ff04117208 */ /* 0x000fc40001800000 */
[----:B------:R-:W-:Y:S02]  /*02e0*/  FSEL R5, R5, RZ, P2 ;  /* 0x000000ff05057208 */ /* 0x000fe40001000000 */
[----:B-1----:R-:W-:Y:S02]  /*02f0*/  FSEL R19, R6, RZ, P1 ;  /* 0x000000ff06137208 */ /* 0x002fe40000800000 */
[----:B------:R-:W-:Y:S02]  /*0300*/  FSEL R7, R7, RZ, P0 ;  /* 0x000000ff07077208 */ /* 0x000fe40000000000 */
[C---:B---3--:R-:W-:Y:S01]  /*0310*/  FSETP.GEU.AND P3, PT, R8.reuse, -R12, PT ;  /* 0x8000000c0800720b */ /* 0x048fe20003f6e000 */
[----:B------:R-:W-:Y:S01]  /*0320*/  FADD R8, R8, R12 ;  /* 0x0000000c08087221 */ /* 0x000fe20000000000 */
[C---:B------:R-:W-:Y:S01]  /*0330*/  FSETP.GEU.AND P2, PT, R9.reuse, -R13, PT ;  /* 0x8000000d0900720b */ /* 0x040fe20003f4e000 */
[----:B------:R-:W-:Y:S01]  /*0340*/  FADD R9, R9, R13 ;  /* 0x0000000d09097221 */ /* 0x000fe20000000000 */
[C---:B------:R-:W-:Y:S01]  /*0350*/  FSETP.GEU.AND P1, PT, R10.reuse, -R14, PT ;  /* 0x8000000e0a00720b */ /* 0x040fe20003f2e000 */
[----:B------:R-:W-:Y:S01]  /*0360*/  FADD R14, R10, R14 ;  /* 0x0000000e0a0e7221 */ /* 0x000fe20000000000 */
[C---:B------:R-:W-:Y:S01]  /*0370*/  FSETP.GEU.AND P0, PT, R11.reuse, -R15, PT ;  /* 0x8000000f0b00720b */ /* 0x040fe20003f0e000 */
[----:B------:R-:W-:Y:S01]  /*0380*/  FADD R11, R11, R15 ;  /* 0x0000000f0b0b7221 */ /* 0x000fe20000000000 */
[----:B------:R1:W-:Y:S01]  /*0390*/  STS [R16+0x200], R17 ;  /* 0x0002001110007388 */ /* 0x0003e20000000800 */
[----:B------:R-:W-:-:S02]  /*03a0*/  FSEL R13, R8, RZ, P3 ;  /* 0x000000ff080d7208 */ /* 0x000fc40001800000 */
[----:B------:R-:W-:Y:S01]  /*03b0*/  FSEL R15, R9, RZ, P2 ;  /* 0x000000ff090f7208 */ /* 0x000fe20001000000 */
[----:B------:R2:W-:Y:S04]  /*03c0*/  STS [R16+0xa08], R19 ;  /* 0x000a081310007388 */ /* 0x0005e80000000800 */
[----:B------:R3:W-:Y:S04]  /*03d0*/  STS [R16+0x604], R5 ;  /* 0x0006040510007388 */ /* 0x0007e80000000800 */
[----:B------:R-:W-:Y:S01]  /*03e0*/  STS [R16+0xe0c], R7 ;  /* 0x000e0c0710007388 */ /* 0x000fe20000000800 */
[----:B-1----:R-:W-:-:S02]  /*03f0*/  FSEL R17, R14, RZ, P1 ;  /* 0x000000ff0e117208 */ /* 0x002fc40000800000 */
[----:B------:R-:W-:Y:S01]  /*0400*/  SHF.R.U32.HI R4, RZ, 0x4, R0 ;  /* 0x00000004ff047819 */ /* 0x000fe20000011600 */
[----:B------:R1:W-:Y:S01]  /*0410*/  STS [R16], R13 ;  /* 0x0000000d10007388 */ /* 0x0003e20000000800 */
[----:B--2---:R-:W-:Y:S01]  /*0420*/  FSEL R19, R11, RZ, P0 ;  /* 0x000000ff0b137208 */ /* 0x004fe20000000000 */
[----:B------:R-:W-:Y:S01]  /*0430*/  IMAD.SHL.U32 R12, R0, 0x4, RZ ;  /* 0x00000004000c7824 */ /* 0x000fe200078e00ff */
[----:B------:R-:W2:Y:S01]  /*0440*/  LDC.64 R8, c[0x0][0x220] ;  /* 0x00008800ff087b82 */ /* 0x000ea20000000a00 */
[----:B------:R-:W-:Y:S04]  /*0450*/  STS [R16+0x404], R15 ;  /* 0x0004040f10007388 */ /* 0x000fe80000000800 */
[----:B------:R-:W-:Y:S04]  /*0460*/  STS [R16+0x808], R17 ;  /* 0x0008081110007388 */ /* 0x000fe80000000800 */
[----:B------:R-:W-:Y:S01]  /*0470*/  STS [R16+0xc0c], R19 ;  /* 0x000c0c1310007388 */ /* 0x000fe20000000800 */
[----:B------:R-:W-:-:S02]  /*0480*/  LOP3.LUT R4, R4, 0x4, RZ, 0xc0, !PT ;  /* 0x0000000404047812 */ /* 0x000fc400078ec0ff */
[----:B------:R-:W-:-:S03]  /*0490*/  LOP3.LUT R10, R12, 0x1fc, RZ, 0xc0, !PT ;  /* 0x000001fc0c0a7812 */ /* 0x000fc600078ec0ff */
[----:B---3--:R-:W-:-:S04]  /*04a0*/  VIADD R5, R4, UR4 ;  /* 0x0000000404057c36 */ /* 0x008fc80008000000 */
[----:B------:R-:W-:Y:S01]  /*04b0*/  IMAD R14, R10, 0x4, R5 ;  /* 0x000000040a0e7824 */ /* 0x000fe200078e0205 */
[----:B------:R-:W-:Y:S01]  /*04c0*/  BAR.SYNC.DEFER_BLOCKING 0x0 ;  /* 0x0000000000007b1d */ /* 0x000fe20000010000 */
[----:B------:R-:W-:Y:S02]  /*04d0*/  SHF.R.U32.HI R11, RZ, 0x6, R0 ;  /* 0x00000006ff0b7819 */ /* 0x000fe40000011600 */
[----:B------:R-:W-:-:S03]  /*04e0*/  LOP3.LUT R12, R12, 0xfc, RZ, 0xc0, !PT ;  /* 0x000000fc0c0c7812 */ /* 0x000fc600078ec0ff */
[----:B------:R-:W-:Y:S04]  /*04f0*/  LDS R4, [R14] ;  /* 0x000000000e047984 */ /* 0x000fe80000000800 */
[----:B------:R-:W-:Y:S04]  /*0500*/  LDS R5, [R14+0x4] ;  /* 0x000004000e057984 */ /* 0x000fe80000000800 */
[----:B------:R-:W-:Y:S04]  /*0510*/  LDS R6, [R14+0x8] ;  /* 0x000008000e067984 */ /* 0x000fe80000000800 */
[----:B------:R-:W3:Y:S01]  /*0520*/  LDS R7, [R14+0xc] ;  /* 0x00000c000e077984 */ /* 0x000ee20000000800 */
[----:B------:R-:W-:-:S02]  /*0530*/  SGXT.U32 R11, R11, 0x1 ;  /* 0x000000010b0b781a */ /* 0x000fc40000000000 */
[----:B------:R-:W-:Y:S02]  /*0540*/  PRMT R12, R12, 0x6540, R3 ;  /* 0x000065400c0c7816 */ /* 0x000fe40000000003 */
[----:B------:R-:W-:Y:S02]  /*0550*/  LOP3.LUT R0, R10, 0x200, RZ, 0xfc, !PT ;  /* 0x000002000a007812 */ /* 0x000fe400078efcff */
[----:B------:R-:W-:Y:S02]  /*0560*/  LOP3.LUT R11, R2, R11, RZ, 0xfc, !PT ;  /* 0x0000000b020b7212 */ /* 0x000fe400078efcff */
[----:B------:R-:W-:Y:S02]  /*0570*/  ISETP.GE.AND P0, PT, R12, 0x100, PT ;  /* 0x000001000c00780c */ /* 0x000fe40003f06270 */
[----:B------:R-:W-:Y:S01]  /*0580*/  SHF.R.U32.HI R0, RZ, 0x6, R0 ;  /* 0x00000006ff007819 */ /* 0x000fe20000011600 */
[----:B------:R-:W-:-:S03]  /*0590*/  IMAD R11, R11, 0x100, R12 ;  /* 0x000001000b0b7824 */ /* 0x000fc600078e020c */
[----:B------:R-:W-:Y:S01]  /*05a0*/  LOP3.LUT R0, R0, 0xc, RZ, 0xc0, !PT ;  /* 0x0000000c00007812 */ /* 0x000fe200078ec0ff */
[----:B--2---:R-:W-:-:S04]  /*05b0*/  IMAD.WIDE R2, R11, 0x4, R8 ;  /* 0x000000040b027825 */ /* 0x004fc800078e0208 */
[----:B-1----:R-:W-:-:S04]  /*05c0*/  VIADD R13, R0, UR4 ;  /* 0x00000004000d7c36 */ /* 0x002fc80008000000 */
[----:B------:R-:W-:Y:S01]  /*05d0*/  IMAD R13, R10, 0x4, R13 ;  /* 0x000000040a0d7824 */ /* 0x000fe200078e020d */
[----:B---3--:R1:W-:Y:S01]  /*05e0*/  @!P0 STG.E.128 desc[UR6][R2.64], R4 ;  /* 0x0000000402008986 */ /* 0x0083e2000c101d06 */
[----:B------:R-:W-:Y:S05]  /*05f0*/  @P0 EXIT ;  /* 0x000000000000094d */ /* 0x000fea0003800000 */
[----:B-1----:R-:W-:Y:S01]  /*0600*/  LDS R4, [R13+0x800] ;  /* 0x000800000d047984 */ /* 0x002fe20000000800 */
[----:B------:R-:W-:-:S03]  /*0610*/  VIADD R11, R11, 0x200 ;  /* 0x000002000b0b7836 */ /* 0x000fc60000000000 */
[----:B------:R-:W-:Y:S01]  /*0620*/  LDS R5, [R13+0x804] ;  /* 0x000804000d057984 */ /* 0x000fe20000000800 */
[----:B------:R-:W-:-:S03]  /*0630*/  IMAD.WIDE R8, R11, 0x4, R8 ;  /* 0x000000040b087825 */ /* 0x000fc600078e0208 */
[----:B------:R-:W-:Y:S04]  /*0640*/  LDS R6, [R13+0x808] ;  /* 0x000808000d067984 */ /* 0x000fe80000000800 */
[----:B------:R-:W0:Y:S04]  /*0650*/  LDS R7, [R13+0x80c] ;  /* 0x00080c000d077984 */ /* 0x000e280000000800 */
[----:B0-----:R-:W-:Y:S01]  /*0660*/  STG.E.128 desc[UR6][R8.64], R4 ;  /* 0x0000000408007986 */ /* 0x001fe2000c101d06 */
[----:B------:R-:W-:Y:S05]  /*0670*/  EXIT ;  /* 0x000000000000794d */ /* 0x000fea0003800000 */
.L_x_0:
[----:B------:R-:W-:-:S00]  /*0680*/  BRA `(.L_x_0) ;  /* 0xfffffffc00fc7947 */ /* 0x000fc0000383ffff */
[----:B------:R-:W-:-:S00]  /*0690*/  NOP ;  /* 0x0000000000007918 */ /* 0x000fc00000000000 */
        /* <DEDUP_REMOVED lines=14> */
.L_x_1:


//--------------------- .nv.shared.triton_poi_fused_convolution_div_max_pool2d_with_indices_relu_sub_26 --------------------------
	.section	.nv.shared.triton_poi_fused_convolution_div_max_pool2d_with_indices_relu_sub_26,"aw",@nobits
	.sectionflags	@""
	.align	16
	.zero		1024


//--------------------- .nv.constant0.triton_poi_fused_convolution_div_max_pool2d_with_indices_relu_sub_26 --------------------------
	.section	.nv.constant0.triton_poi_fused_convolution_div_max_pool2d_with_indices_relu_sub_26,"a",@progbits
	.sectionflags	@""
	.align	4
.nv.constant0.triton_poi_fused_convolution_div_max_pool2d_with_indices_relu_sub_26:
	.zero		560
